//
// Generated by NVIDIA NVVM Compiler
//
// Compiler Build ID: CL-36424714
// Cuda compilation tools, release 13.0, V13.0.88
// Based on NVVM 20.0.0
//

.version 9.0
.target sm_100
.address_size 64

	// .globl	_Z20float_to_half_kernelPKfP6__halfi

.visible .entry _Z20float_to_half_kernelPKfP6__halfi(
	.param .u64 .ptr .align 1 _Z20float_to_half_kernelPKfP6__halfi_param_0,
	.param .u64 .ptr .align 1 _Z20float_to_half_kernelPKfP6__halfi_param_1,
	.param .u32 _Z20float_to_half_kernelPKfP6__halfi_param_2
)
{
	.reg .pred 	%p<2>;
	.reg .b16 	%rs<2>;
	.reg .b32 	%r<6>;
	.reg .b32 	%f<2>;
	.reg .b64 	%rd<9>;

	ld.param.u64 	%rd1, [_Z20float_to_half_kernelPKfP6__halfi_param_0];
	ld.param.u64 	%rd2, [_Z20float_to_half_kernelPKfP6__halfi_param_1];
	ld.param.u32 	%r2, [_Z20float_to_half_kernelPKfP6__halfi_param_2];
	mov.u32 	%r3, %ctaid.x;
	mov.u32 	%r4, %ntid.x;
	mov.u32 	%r5, %tid.x;
	mad.lo.s32 	%r1, %r3, %r4, %r5;
	setp.gt.s32 	%p1, %r1, %r2;
	@%p1 bra 	$L__BB0_2;
	cvta.to.global.u64 	%rd3, %rd1;
	cvta.to.global.u64 	%rd4, %rd2;
	mul.wide.s32 	%rd5, %r1, 4;
	add.s64 	%rd6, %rd3, %rd5;
	ld.global.nc.f32 	%f1, [%rd6];
	// begin inline asm
	{  cvt.rn.f16.f32 %rs1, %f1;}

	// end inline asm
	mul.wide.s32 	%rd7, %r1, 2;
	add.s64 	%rd8, %rd4, %rd7;
	st.global.u16 	[%rd8], %rs1;
$L__BB0_2:
	ret;

}
	// .globl	_Z20half_to_float_kernelPK6__halfPfi
.visible .entry _Z20half_to_float_kernelPK6__halfPfi(
	.param .u64 .ptr .align 1 _Z20half_to_float_kernelPK6__halfPfi_param_0,
	.param .u64 .ptr .align 1 _Z20half_to_float_kernelPK6__halfPfi_param_1,
	.param .u32 _Z20half_to_float_kernelPK6__halfPfi_param_2
)
{
	.reg .pred 	%p<2>;
	.reg .b16 	%rs<2>;
	.reg .b32 	%r<6>;
	.reg .b32 	%f<2>;
	.reg .b64 	%rd<9>;

	ld.param.u64 	%rd1, [_Z20half_to_float_kernelPK6__halfPfi_param_0];
	ld.param.u64 	%rd2, [_Z20half_to_float_kernelPK6__halfPfi_param_1];
	ld.param.u32 	%r2, [_Z20half_to_float_kernelPK6__halfPfi_param_2];
	mov.u32 	%r3, %ctaid.x;
	mov.u32 	%r4, %ntid.x;
	mov.u32 	%r5, %tid.x;
	mad.lo.s32 	%r1, %r3, %r4, %r5;
	setp.gt.s32 	%p1, %r1, %r2;
	@%p1 bra 	$L__BB1_2;
	cvta.to.global.u64 	%rd3, %rd1;
	cvta.to.global.u64 	%rd4, %rd2;
	mul.wide.s32 	%rd5, %r1, 2;
	add.s64 	%rd6, %rd3, %rd5;
	ld.global.nc.u16 	%rs1, [%rd6];
	// begin inline asm
	{  cvt.f32.f16 %f1, %rs1;}

	// end inline asm
	mul.wide.s32 	%rd7, %r1, 4;
	add.s64 	%rd8, %rd4, %rd7;
	st.global.f32 	[%rd8], %f1;
$L__BB1_2:
	ret;

}


// ===== COMPILED SASS (sm_100) =====

	.target	sm_100

	.elftype	@"ET_EXEC"


//--------------------- .note.nv.tkinfo           --------------------------
	.section	.note.nv.tkinfo,"",@"SHT_NOTE"
	.sectionflags	@"SHF_NOTE_NV_TKINFO"
	.tkinfo
        /*0018*/ 	.word	0x00000002
        /*0030*/ 	.string	""
        /*0030*/ 	.string	"ptxas"
        /*0030*/ 	.string	"Cuda compilation tools, release 13.0, V13.0.88"
        /*0030*/ 	.string	"Build cuda_13.0.r13.0/compiler.36424714_0"
        /*0030*/ 	.string	"-arch sm_100 -m 64 "



//--------------------- .note.nv.cuinfo           --------------------------
	.section	.note.nv.cuinfo,"",@"SHT_NOTE"
	.sectionflags	@"SHF_NOTE_NV_CUINFO"
        /*0018*/ 	.short	0x0002
        /*001a*/ 	.short	0x0064
        /*001c*/ 	.short	0x0082
	.zero		2


//--------------------- .nv.info                  --------------------------
	.section	.nv.info,"",@"SHT_CUDA_INFO"
	.align	4


	//----- nvinfo : EIATTR_REGCOUNT
	.align		4
        /*0000*/ 	.byte	0x04, 0x2f
        /*0002*/ 	.short	(.L_1 - .L_0)
	.align		4
.L_0:
        /*0004*/ 	.word	index@(_Z20float_to_half_kernelPKfP6__halfi)
        /*0008*/ 	.word	0x0000000a


	//----- nvinfo : EIATTR_FRAME_SIZE
	.align		4
.L_1:
        /*000c*/ 	.byte	0x04, 0x11
        /*000e*/ 	.short	(.L_3 - .L_2)
	.align		4
.L_2:
        /*0010*/ 	.word	index@(_Z20float_to_half_kernelPKfP6__halfi)
        /*0014*/ 	.word	0x00000000


	//----- nvinfo : EIATTR_REGCOUNT
	.align		4
.L_3:
        /*0018*/ 	.byte	0x04, 0x2f
        /*001a*/ 	.short	(.L_5 - .L_4)
	.align		4
.L_4:
        /*001c*/ 	.word	index@(_Z20half_to_float_kernelPK6__halfPfi)
        /*0020*/ 	.word	0x0000000a


	//----- nvinfo : EIATTR_FRAME_SIZE
	.align		4
.L_5:
        /*0024*/ 	.byte	0x04, 0x11
        /*0026*/ 	.short	(.L_7 - .L_6)
	.align		4
.L_6:
        /*0028*/ 	.word	index@(_Z20half_to_float_kernelPK6__halfPfi)
        /*002c*/ 	.word	0x00000000


	//----- nvinfo : EIATTR_MIN_STACK_SIZE
	.align		4
.L_7:
        /*0030*/ 	.byte	0x04, 0x12
        /*0032*/ 	.short	(.L_9 - .L_8)
	.align		4
.L_8:
        /*0034*/ 	.word	index@(_Z20half_to_float_kernelPK6__halfPfi)
        /*0038*/ 	.word	0x00000000


	//----- nvinfo : EIATTR_MIN_STACK_SIZE
	.align		4
.L_9:
        /*003c*/ 	.byte	0x04, 0x12
        /*003e*/ 	.short	(.L_11 - .L_10)
	.align		4
.L_10:
        /*0040*/ 	.word	index@(_Z20float_to_half_kernelPKfP6__halfi)
        /*0044*/ 	.word	0x00000000
.L_11:


//--------------------- .nv.compat                --------------------------
	.section	.nv.compat,"",@"SHT_CUDA_COMPAT_INFO"
	.align	4
        /*0000*/ 	.byte	0x02, 0x09, 0x00, 0x00, 0x02, 0x02, 0x01, 0x00, 0x02, 0x05, 0x05, 0x00, 0x03, 0x07, 0x01, 0x01
        /*0010*/ 	.byte	0x02, 0x03, 0x00, 0x00, 0x02, 0x06, 0x01, 0x00, 0x04, 0x0b, 0x08, 0x00, 0x09, 0x00, 0x00, 0x00
        /*0020*/ 	.byte	0x00, 0x00, 0x00, 0x00


//--------------------- .nv.info._Z20half_to_float_kernelPK6__halfPfi --------------------------
	.section	.nv.info._Z20half_to_float_kernelPK6__halfPfi,"",@"SHT_CUDA_INFO"
	.sectionflags	@""
	.align	4


	//----- nvinfo : EIATTR_CUDA_API_VERSION
	.align		4
        /*0000*/ 	.byte	0x04, 0x37
        /*0002*/ 	.short	(.L_13 - .L_12)
.L_12:
        /*0004*/ 	.word	0x00000082


	//----- nvinfo : EIATTR_KPARAM_INFO
	.align		4
.L_13:
        /*0008*/ 	.byte	0x04, 0x17
        /*000a*/ 	.short	(.L_15 - .L_14)
.L_14:
        /*000c*/ 	.word	0x00000000
        /*0010*/ 	.short	0x0002
        /*0012*/ 	.short	0x0010
        /*0014*/ 	.byte	0x00, 0xf0, 0x11, 0x00


	//----- nvinfo : EIATTR_KPARAM_INFO
	.align		4
.L_15:
        /*0018*/ 	.byte	0x04, 0x17
        /*001a*/ 	.short	(.L_17 - .L_16)
.L_16:
        /*001c*/ 	.word	0x00000000
        /*0020*/ 	.short	0x0001
        /*0022*/ 	.short	0x0008
        /*0024*/ 	.byte	0x00, 0xf5, 0x21, 0x00


	//----- nvinfo : EIATTR_KPARAM_INFO
	.align		4
.L_17:
        /*0028*/ 	.byte	0x04, 0x17
        /*002a*/ 	.short	(.L_19 - .L_18)
.L_18:
        /*002c*/ 	.word	0x00000000
        /*0030*/ 	.short	0x0000
        /*0032*/ 	.short	0x0000
        /*0034*/ 	.byte	0x00, 0xf5, 0x21, 0x00


	//----- nvinfo : EIATTR_SPARSE_MMA_MASK
	.align		4
.L_19:
        /*0038*/ 	.byte	0x03, 0x50
        /*003a*/ 	.short	0x0000


	//----- nvinfo : EIATTR_MAXREG_COUNT
	.align		4
        /*003c*/ 	.byte	0x03, 0x1b
        /*003e*/ 	.short	0x00ff


	//----- nvinfo : EIATTR_MERCURY_ISA_VERSION
	.align		4
        /*0040*/ 	.byte	0x03, 0x5f
        /*0042*/ 	.short	0x0101


	//----- nvinfo : EIATTR_VRC_CTA_INIT_COUNT
	.align		4
        /*0044*/ 	.byte	0x02, 0x4a
	.zero		1
	.zero		1


	//----- nvinfo : EIATTR_EXIT_INSTR_OFFSETS
	.align		4
        /*0048*/ 	.byte	0x04, 0x1c
        /*004a*/ 	.short	(.L_21 - .L_20)


	//   ....[0]....
.L_20:
        /*004c*/ 	.word	0x00000070


	//   ....[1]....
        /*0050*/ 	.word	0x00000100


	//----- nvinfo : EIATTR_CBANK_PARAM_SIZE
	.align		4
.L_21:
        /*0054*/ 	.byte	0x03, 0x19
        /*0056*/ 	.short	0x0014


	//----- nvinfo : EIATTR_PARAM_CBANK
	.align		4
        /*0058*/ 	.byte	0x04, 0x0a
        /*005a*/ 	.short	(.L_23 - .L_22)
	.align		4
.L_22:
        /*005c*/ 	.word	index@(.nv.constant0._Z20half_to_float_kernelPK6__halfPfi)
        /*0060*/ 	.short	0x0380
        /*0062*/ 	.short	0x0014


	//----- nvinfo : EIATTR_SW_WAR
	.align		4
.L_23:
        /*0064*/ 	.byte	0x04, 0x36
        /*0066*/ 	.short	(.L_25 - .L_24)
.L_24:
        /*0068*/ 	.word	0x00000008
.L_25:


//--------------------- .nv.info._Z20float_to_half_kernelPKfP6__halfi --------------------------
	.section	.nv.info._Z20float_to_half_kernelPKfP6__halfi,"",@"SHT_CUDA_INFO"
	.sectionflags	@""
	.align	4


	//----- nvinfo : EIATTR_CUDA_API_VERSION
	.align		4
        /*0000*/ 	.byte	0x04, 0x37
        /*0002*/ 	.short	(.L_27 - .L_26)
.L_26:
        /*0004*/ 	.word	0x00000082


	//----- nvinfo : EIATTR_KPARAM_INFO
	.align		4
.L_27:
        /*0008*/ 	.byte	0x04, 0x17
        /*000a*/ 	.short	(.L_29 - .L_28)
.L_28:
        /*000c*/ 	.word	0x00000000
        /*0010*/ 	.short	0x0002
        /*0012*/ 	.short	0x0010
        /*0014*/ 	.byte	0x00, 0xf0, 0x11, 0x00


	//----- nvinfo : EIATTR_KPARAM_INFO
	.align		4
.L_29:
        /*0018*/ 	.byte	0x04, 0x17
        /*001a*/ 	.short	(.L_31 - .L_30)
.L_30:
        /*001c*/ 	.word	0x00000000
        /*0020*/ 	.short	0x0001
        /*0022*/ 	.short	0x0008
        /*0024*/ 	.byte	0x00, 0xf5, 0x21, 0x00


	//----- nvinfo : EIATTR_KPARAM_INFO
	.align		4
.L_31:
        /*0028*/ 	.byte	0x04, 0x17
        /*002a*/ 	.short	(.L_33 - .L_32)
.L_32:
        /*002c*/ 	.word	0x00000000
        /*0030*/ 	.short	0x0000
        /*0032*/ 	.short	0x0000
        /*0034*/ 	.byte	0x00, 0xf5, 0x21, 0x00


	//----- nvinfo : EIATTR_SPARSE_MMA_MASK
	.align		4
.L_33:
        /*0038*/ 	.byte	0x03, 0x50
        /*003a*/ 	.short	0x0000


	//----- nvinfo : EIATTR_MAXREG_COUNT
	.align		4
        /*003c*/ 	.byte	0x03, 0x1b
        /*003e*/ 	.short	0x00ff


	//----- nvinfo : EIATTR_MERCURY_ISA_VERSION
	.align		4
        /*0040*/ 	.byte	0x03, 0x5f
        /*0042*/ 	.short	0x0101


	//----- nvinfo : EIATTR_VRC_CTA_INIT_COUNT
	.align		4
        /*0044*/ 	.byte	0x02, 0x4a
	.zero		1
	.zero		1


	//----- nvinfo : EIATTR_EXIT_INSTR_OFFSETS
	.align		4
        /*0048*/ 	.byte	0x04, 0x1c
        /*004a*/ 	.short	(.L_35 - .L_34)


	//   ....[0]....
.L_34:
        /*004c*/ 	.word	0x00000070


	//   ....[1]....
        /*0050*/ 	.word	0x00000100


	//----- nvinfo : EIATTR_CBANK_PARAM_SIZE
	.align		4
.L_35:
        /*0054*/ 	.byte	0x03, 0x19
        /*0056*/ 	.short	0x0014


	//----- nvinfo : EIATTR_PARAM_CBANK
	.align		4
        /*0058*/ 	.byte	0x04, 0x0a
        /*005a*/ 	.short	(.L_37 - .L_36)
	.align		4
.L_36:
        /*005c*/ 	.word	index@(.nv.constant0._Z20float_to_half_kernelPKfP6__halfi)
        /*0060*/ 	.short	0x0380
        /*0062*/ 	.short	0x0014


	//----- nvinfo : EIATTR_SW_WAR
	.align		4
.L_37:
        /*0064*/ 	.byte	0x04, 0x36
        /*0066*/ 	.short	(.L_39 - .L_38)
.L_38:
        /*0068*/ 	.word	0x00000008
.L_39:


//--------------------- .nv.callgraph             --------------------------
	.section	.nv.callgraph,"",@"SHT_CUDA_CALLGRAPH"
	.align	4
	.sectionentsize	8
	.align		4
        /*0000*/ 	.word	0x00000000
	.align		4
        /*0004*/ 	.word	0xffffffff
	.align		4
        /*0008*/ 	.word	0x00000000
	.align		4
        /*000c*/ 	.word	0xfffffffe
	.align		4
        /*0010*/ 	.word	0x00000000
	.align		4
        /*0014*/ 	.word	0xfffffffd
	.align		4
        /*0018*/ 	.word	0x00000000
	.align		4
        /*001c*/ 	.word	0xfffffffc


//--------------------- .text._Z20half_to_float_kernelPK6__halfPfi --------------------------
	.section	.text._Z20half_to_float_kernelPK6__halfPfi,"ax",@progbits
	.align	128
        .global         _Z20half_to_float_kernelPK6__halfPfi
        .type           _Z20half_to_float_kernelPK6__halfPfi,@function
        .size           _Z20half_to_float_kernelPK6__halfPfi,(.L_x_2 - _Z20half_to_float_kernelPK6__halfPfi)
        .other          _Z20half_to_float_kernelPK6__halfPfi,@"STO_CUDA_ENTRY STV_DEFAULT"
_Z20half_to_float_kernelPK6__halfPfi:
.text._Z20half_to_float_kernelPK6__halfPfi:
[----:B------:R-:W-:Y:S01]  /*0000*/  LDC R1, c[0x0][0x37c] ;  /* 0x0000df00ff017b82 */ /* 0x000fe20000000800 */
[----:B------:R-:W0:Y:S07]  /*0010*/  S2R R0, SR_TID.X ;  /* 0x0000000000007919 */ /* 0x000e2e0000002100 */
[----:B------:R-:W0:Y:S01]  /*0020*/  S2UR UR4, SR_CTAID.X ;  /* 0x00000000000479c3 */ /* 0x000e220000002500 */
[----:B------:R-:W1:Y:S07]  /*0030*/  LDCU UR5, c[0x0][0x390] ;  /* 0x00007200ff0577ac */ /* 0x000e6e0008000800 */
[----:B------:R-:W0:Y:S02]  /*0040*/  LDC R7, c[0x0][0x360] ;  /* 0x0000d800ff077b82 */ /* 0x000e240000000800 */
[----:B0-----:R-:W-:-:S05]  /*0050*/  IMAD R7, R7, UR4, R0 ;  /* 0x0000000407077c24 */ /* 0x001fca000f8e0200 */
[----:B-1----:R-:W-:-:S13]  /*0060*/  ISETP.GT.AND P0, PT, R7, UR5, PT ;  /* 0x0000000507007c0c */ /* 0x002fda000bf04270 */
[----:B------:R-:W-:Y:S05]  /*0070*/  @P0 EXIT ;  /* 0x000000000000094d */ /* 0x000fea0003800000 */
[----:B------:R-:W0:Y:S01]  /*0080*/  LDC.64 R2, c[0x0][0x380] ;  /* 0x0000e000ff027b82 */ /* 0x000e220000000a00 */
[----:B------:R-:W1:Y:S07]  /*0090*/  LDCU.64 UR4, c[0x0][0x358] ;  /* 0x00006b00ff0477ac */ /* 0x000e6e0008000a00 */
[----:B------:R-:W2:Y:S01]  /*00a0*/  LDC.64 R4, c[0x0][0x388] ;  /* 0x0000e200ff047b82 */ /* 0x000ea20000000a00 */
[----:B0-----:R-:W-:-:S06]  /*00b0*/  IMAD.WIDE R2, R7, 0x2, R2 ;  /* 0x0000000207027825 */ /* 0x001fcc00078e0202 */
[----:B-1----:R-:W3:Y:S01]  /*00c0*/  LDG.E.U16.CONSTANT R2, desc[UR4][R2.64] ;  /* 0x0000000402027981 */ /* 0x002ee2000c1e9500 */
[----:B--2---:R-:W-:-:S04]  /*00d0*/  IMAD.WIDE R4, R7, 0x4, R4 ;  /* 0x0000000407047825 */ /* 0x004fc800078e0204 */
[----:B---3--:R-:W-:-:S05]  /*00e0*/  HADD2.F32 R7, -RZ, R2.H0_H0 ;  /* 0x20000002ff077230 */ /* 0x008fca0000004100 */
[----:B------:R-:W-:Y:S01]  /*00f0*/  STG.E desc[UR4][R4.64], R7 ;  /* 0x0000000704007986 */ /* 0x000fe2000c101904 */
[----:B------:R-:W-:Y:S05]  /*0100*/  EXIT ;  /* 0x000000000000794d */ /* 0x000fea0003800000 */
.L_x_0:
[----:B------:R-:W-:-:S00]  /*0110*/  BRA `(.L_x_0) ;  /* 0xfffffffc00fc7947 */ /* 0x000fc0000383ffff */
[----:B------:R-:W-:-:S00]  /*0120*/  NOP ;  /* 0x0000000000007918 */ /* 0x000fc00000000000 */
        /* <DEDUP_REMOVED lines=13> */
.L_x_2:


//--------------------- .text._Z20float_to_half_kernelPKfP6__halfi --------------------------
	.section	.text._Z20float_to_half_kernelPKfP6__halfi,"ax",@progbits
	.align	128
        .global         _Z20float_to_half_kernelPKfP6__halfi
        .type           _Z20float_to_half_kernelPKfP6__halfi,@function
        .size           _Z20float_to_half_kernelPKfP6__halfi,(.L_x_3 - _Z20float_to_half_kernelPKfP6__halfi)
        .other          _Z20float_to_half_kernelPKfP6__halfi,@"STO_CUDA_ENTRY STV_DEFAULT"
_Z20float_to_half_kernelPKfP6__halfi:
.text._Z20float_to_half_kernelPKfP6__halfi:
        /* <DEDUP_REMOVED lines=12> */
[----:B-1----:R-:W3:Y:S01]  /*00c0*/  LDG.E.CONSTANT R2, desc[UR4][R2.64] ;  /* 0x0000000402027981 */ /* 0x002ee2000c1e9900 */
[----:B--2---:R-:W-:Y:S01]  /*00d0*/  IMAD.WIDE R4, R7, 0x2, R4 ;  /* 0x0000000207047825 */ /* 0x004fe200078e0204 */
[----:B---3--:R-:W-:-:S05]  /*00e0*/  F2FP.F16.F32.PACK_AB R0, RZ, R2 ;  /* 0x00000002ff00723e */ /* 0x008fca00000000ff */
[----:B------:R-:W-:Y:S01]  /*00f0*/  STG.E.U16 desc[UR4][R4.64], R0 ;  /* 0x0000000004007986 */ /* 0x000fe2000c101504 */
[----:B------:R-:W-:Y:S05]  /*0100*/  EXIT ;  /* 0x000000000000794d */ /* 0x000fea0003800000 */
.L_x_1:
        /* <DEDUP_REMOVED lines=15> */
.L_x_3:


//--------------------- .nv.shared.reserved.0     --------------------------
	.section	.nv.shared.reserved.0,"aw",@nobits
	.weak		__nv_reservedSMEM_offset_0_alias
	.size		__nv_reservedSMEM_offset_0_alias, 0, 64
	.other		__nv_reservedSMEM_offset_0_alias,@"STO_CUDA_RESERVED_SHARED STV_DEFAULT"
__nv_reservedSMEM_offset_0_alias:
	.zero		0
	.zero		64


//--------------------- .nv.constant0._Z20half_to_float_kernelPK6__halfPfi --------------------------
	.section	.nv.constant0._Z20half_to_float_kernelPK6__halfPfi,"a",@progbits
	.sectionflags	@""
	.align	4
.nv.constant0._Z20half_to_float_kernelPK6__halfPfi:
	.zero		916


//--------------------- .nv.constant0._Z20float_to_half_kernelPKfP6__halfi --------------------------
	.section	.nv.constant0._Z20float_to_half_kernelPKfP6__halfi,"a",@progbits
	.sectionflags	@""
	.align	4
.nv.constant0._Z20float_to_half_kernelPKfP6__halfi:
	.zero		916


//--------------------- SYMBOLS --------------------------

	.type		.nv.reservedSmem.offset0,@object
	.size		.nv.reservedSmem.offset0,0x4
